//
// Generated by NVIDIA NVVM Compiler
//
// Compiler Build ID: CL-36424714
// Cuda compilation tools, release 13.0, V13.0.88
// Based on NVVM 20.0.0
//

.version 9.0
.target sm_100
.address_size 64

	// .globl	_Z20matrixMultiplicationPfS_S_

.visible .entry _Z20matrixMultiplicationPfS_S_(
	.param .u64 .ptr .align 1 _Z20matrixMultiplicationPfS_S__param_0,
	.param .u64 .ptr .align 1 _Z20matrixMultiplicationPfS_S__param_1,
	.param .u64 .ptr .align 1 _Z20matrixMultiplicationPfS_S__param_2
)
{
	.reg .pred 	%p<5>;
	.reg .b32 	%r<18>;
	.reg .b32 	%f<28>;
	.reg .b64 	%rd<18>;

	ld.param.u64 	%rd5, [_Z20matrixMultiplicationPfS_S__param_0];
	ld.param.u64 	%rd6, [_Z20matrixMultiplicationPfS_S__param_1];
	ld.param.u64 	%rd7, [_Z20matrixMultiplicationPfS_S__param_2];
	mov.u32 	%r8, %ctaid.y;
	mov.u32 	%r9, %ntid.y;
	mov.u32 	%r10, %tid.y;
	mad.lo.s32 	%r1, %r8, %r9, %r10;
	mov.u32 	%r11, %ctaid.x;
	mov.u32 	%r12, %ntid.x;
	mov.u32 	%r13, %tid.x;
	mad.lo.s32 	%r2, %r11, %r12, %r13;
	setp.gt.u32 	%p1, %r1, 4999;
	setp.gt.s32 	%p2, %r2, 4999;
	or.pred  	%p3, %p1, %p2;
	@%p3 bra 	$L__BB0_4;
	mul.lo.s32 	%r3, %r1, 5000;
	mul.wide.u32 	%rd8, %r3, 4;
	cvta.to.global.u64 	%rd9, %rd6;
	add.s64 	%rd10, %rd8, %rd9;
	add.s64 	%rd17, %rd10, 16;
	cvta.to.global.u64 	%rd11, %rd7;
	add.s64 	%rd2, %rd11, 80000;
	mov.f32 	%f27, 0f00000000;
	mov.b32 	%r17, 0;
	mov.u32 	%r16, %r2;
$L__BB0_2:
	mul.wide.s32 	%rd12, %r16, 4;
	add.s64 	%rd13, %rd2, %rd12;
	ld.global.f32 	%f4, [%rd17+-16];
	ld.global.f32 	%f5, [%rd13+-80000];
	fma.rn.f32 	%f6, %f4, %f5, %f27;
	ld.global.f32 	%f7, [%rd17+-12];
	ld.global.f32 	%f8, [%rd13+-60000];
	fma.rn.f32 	%f9, %f7, %f8, %f6;
	ld.global.f32 	%f10, [%rd17+-8];
	ld.global.f32 	%f11, [%rd13+-40000];
	fma.rn.f32 	%f12, %f10, %f11, %f9;
	ld.global.f32 	%f13, [%rd17+-4];
	ld.global.f32 	%f14, [%rd13+-20000];
	fma.rn.f32 	%f15, %f13, %f14, %f12;
	ld.global.f32 	%f16, [%rd17];
	ld.global.f32 	%f17, [%rd13];
	fma.rn.f32 	%f18, %f16, %f17, %f15;
	ld.global.f32 	%f19, [%rd17+4];
	ld.global.f32 	%f20, [%rd13+20000];
	fma.rn.f32 	%f21, %f19, %f20, %f18;
	ld.global.f32 	%f22, [%rd17+8];
	ld.global.f32 	%f23, [%rd13+40000];
	fma.rn.f32 	%f24, %f22, %f23, %f21;
	ld.global.f32 	%f25, [%rd17+12];
	ld.global.f32 	%f26, [%rd13+60000];
	fma.rn.f32 	%f27, %f25, %f26, %f24;
	add.s32 	%r17, %r17, 8;
	add.s64 	%rd17, %rd17, 32;
	add.s32 	%r16, %r16, 40000;
	setp.ne.s32 	%p4, %r17, 5000;
	@%p4 bra 	$L__BB0_2;
	add.s32 	%r15, %r3, %r2;
	cvta.to.global.u64 	%rd14, %rd5;
	mul.wide.s32 	%rd15, %r15, 4;
	add.s64 	%rd16, %rd14, %rd15;
	st.global.f32 	[%rd16], %f27;
$L__BB0_4:
	bar.sync 	0;
	ret;

}


// ===== COMPILED SASS (sm_100) =====

	.target	sm_100

	.elftype	@"ET_EXEC"


//--------------------- .note.nv.tkinfo           --------------------------
	.section	.note.nv.tkinfo,"",@"SHT_NOTE"
	.sectionflags	@"SHF_NOTE_NV_TKINFO"
	.tkinfo
        /*0018*/ 	.word	0x00000002
        /*0030*/ 	.string	""
        /*0030*/ 	.string	"ptxas"
        /*0030*/ 	.string	"Cuda compilation tools, release 13.0, V13.0.88"
        /*0030*/ 	.string	"Build cuda_13.0.r13.0/compiler.36424714_0"
        /*0030*/ 	.string	"-arch sm_100 -m 64 "



//--------------------- .note.nv.cuinfo           --------------------------
	.section	.note.nv.cuinfo,"",@"SHT_NOTE"
	.sectionflags	@"SHF_NOTE_NV_CUINFO"
        /*0018*/ 	.short	0x0002
        /*001a*/ 	.short	0x0064
        /*001c*/ 	.short	0x0082
	.zero		2


//--------------------- .nv.info                  --------------------------
	.section	.nv.info,"",@"SHT_CUDA_INFO"
	.align	4


	//----- nvinfo : EIATTR_REGCOUNT
	.align		4
        /*0000*/ 	.byte	0x04, 0x2f
        /*0002*/ 	.short	(.L_1 - .L_0)
	.align		4
.L_0:
        /*0004*/ 	.word	index@(_Z20matrixMultiplicationPfS_S_)
        /*0008*/ 	.word	0x00000020


	//----- nvinfo : EIATTR_FRAME_SIZE
	.align		4
.L_1:
        /*000c*/ 	.byte	0x04, 0x11
        /*000e*/ 	.short	(.L_3 - .L_2)
	.align		4
.L_2:
        /*0010*/ 	.word	index@(_Z20matrixMultiplicationPfS_S_)
        /*0014*/ 	.word	0x00000000


	//----- nvinfo : EIATTR_MIN_STACK_SIZE
	.align		4
.L_3:
        /*0018*/ 	.byte	0x04, 0x12
        /*001a*/ 	.short	(.L_5 - .L_4)
	.align		4
.L_4:
        /*001c*/ 	.word	index@(_Z20matrixMultiplicationPfS_S_)
        /*0020*/ 	.word	0x00000000
.L_5:


//--------------------- .nv.compat                --------------------------
	.section	.nv.compat,"",@"SHT_CUDA_COMPAT_INFO"
	.align	4
        /*0000*/ 	.byte	0x02, 0x09, 0x00, 0x00, 0x02, 0x02, 0x01, 0x00, 0x02, 0x05, 0x05, 0x00, 0x03, 0x07, 0x01, 0x01
        /*0010*/ 	.byte	0x02, 0x03, 0x00, 0x00, 0x02, 0x06, 0x01, 0x00, 0x04, 0x0b, 0x08, 0x00, 0x09, 0x00, 0x00, 0x00
        /*0020*/ 	.byte	0x00, 0x00, 0x00, 0x00


//--------------------- .nv.info._Z20matrixMultiplicationPfS_S_ --------------------------
	.section	.nv.info._Z20matrixMultiplicationPfS_S_,"",@"SHT_CUDA_INFO"
	.sectionflags	@""
	.align	4


	//----- nvinfo : EIATTR_CUDA_API_VERSION
	.align		4
        /*0000*/ 	.byte	0x04, 0x37
        /*0002*/ 	.short	(.L_7 - .L_6)
.L_6:
        /*0004*/ 	.word	0x00000082


	//----- nvinfo : EIATTR_KPARAM_INFO
	.align		4
.L_7:
        /*0008*/ 	.byte	0x04, 0x17
        /*000a*/ 	.short	(.L_9 - .L_8)
.L_8:
        /*000c*/ 	.word	0x00000000
        /*0010*/ 	.short	0x0002
        /*0012*/ 	.short	0x0010
        /*0014*/ 	.byte	0x00, 0xf5, 0x21, 0x00


	//----- nvinfo : EIATTR_KPARAM_INFO
	.align		4
.L_9:
        /*0018*/ 	.byte	0x04, 0x17
        /*001a*/ 	.short	(.L_11 - .L_10)
.L_10:
        /*001c*/ 	.word	0x00000000
        /*0020*/ 	.short	0x0001
        /*0022*/ 	.short	0x0008
        /*0024*/ 	.byte	0x00, 0xf5, 0x21, 0x00


	//----- nvinfo : EIATTR_KPARAM_INFO
	.align		4
.L_11:
        /*0028*/ 	.byte	0x04, 0x17
        /*002a*/ 	.short	(.L_13 - .L_12)
.L_12:
        /*002c*/ 	.word	0x00000000
        /*0030*/ 	.short	0x0000
        /*0032*/ 	.short	0x0000
        /*0034*/ 	.byte	0x00, 0xf5, 0x21, 0x00


	//----- nvinfo : EIATTR_SPARSE_MMA_MASK
	.align		4
.L_13:
        /*0038*/ 	.byte	0x03, 0x50
        /*003a*/ 	.short	0x0000


	//----- nvinfo : EIATTR_MAXREG_COUNT
	.align		4
        /*003c*/ 	.byte	0x03, 0x1b
        /*003e*/ 	.short	0x00ff


	//----- nvinfo : EIATTR_NUM_BARRIERS
	.align		4
        /*0040*/ 	.byte	0x02, 0x4c
        /*0042*/ 	.byte	0x01
	.zero		1


	//----- nvinfo : EIATTR_MERCURY_ISA_VERSION
	.align		4
        /*0044*/ 	.byte	0x03, 0x5f
        /*0046*/ 	.short	0x0101


	//----- nvinfo : EIATTR_VRC_CTA_INIT_COUNT
	.align		4
        /*0048*/ 	.byte	0x02, 0x4a
	.zero		1
	.zero		1


	//----- nvinfo : EIATTR_EXIT_INSTR_OFFSETS
	.align		4
        /*004c*/ 	.byte	0x04, 0x1c
        /*004e*/ 	.short	(.L_15 - .L_14)


	//   ....[0]....
.L_14:
        /*0050*/ 	.word	0x00000db0


	//----- nvinfo : EIATTR_CRS_STACK_SIZE
	.align		4
.L_15:
        /*0054*/ 	.byte	0x04, 0x1e
        /*0056*/ 	.short	(.L_17 - .L_16)
.L_16:
        /*0058*/ 	.word	0x00000000


	//----- nvinfo : EIATTR_CBANK_PARAM_SIZE
	.align		4
.L_17:
        /*005c*/ 	.byte	0x03, 0x19
        /*005e*/ 	.short	0x0018


	//----- nvinfo : EIATTR_PARAM_CBANK
	.align		4
        /*0060*/ 	.byte	0x04, 0x0a
        /*0062*/ 	.short	(.L_19 - .L_18)
	.align		4
.L_18:
        /*0064*/ 	.word	index@(.nv.constant0._Z20matrixMultiplicationPfS_S_)
        /*0068*/ 	.short	0x0380
        /*006a*/ 	.short	0x0018


	//----- nvinfo : EIATTR_SW_WAR
	.align		4
.L_19:
        /*006c*/ 	.byte	0x04, 0x36
        /*006e*/ 	.short	(.L_21 - .L_20)
.L_20:
        /*0070*/ 	.word	0x00000008
.L_21:


//--------------------- .nv.callgraph             --------------------------
	.section	.nv.callgraph,"",@"SHT_CUDA_CALLGRAPH"
	.align	4
	.sectionentsize	8
	.align		4
        /*0000*/ 	.word	0x00000000
	.align		4
        /*0004*/ 	.word	0xffffffff
	.align		4
        /*0008*/ 	.word	0x00000000
	.align		4
        /*000c*/ 	.word	0xfffffffe
	.align		4
        /*0010*/ 	.word	0x00000000
	.align		4
        /*0014*/ 	.word	0xfffffffd
	.align		4
        /*0018*/ 	.word	0x00000000
	.align		4
        /*001c*/ 	.word	0xfffffffc


//--------------------- .text._Z20matrixMultiplicationPfS_S_ --------------------------
	.section	.text._Z20matrixMultiplicationPfS_S_,"ax",@progbits
	.align	128
        .global         _Z20matrixMultiplicationPfS_S_
        .type           _Z20matrixMultiplicationPfS_S_,@function
        .size           _Z20matrixMultiplicationPfS_S_,(.L_x_4 - _Z20matrixMultiplicationPfS_S_)
        .other          _Z20matrixMultiplicationPfS_S_,@"STO_CUDA_ENTRY STV_DEFAULT"
_Z20matrixMultiplicationPfS_S_:
.text._Z20matrixMultiplicationPfS_S_:
[----:B------:R-:W-:Y:S01]  /*0000*/  LDC R1, c[0x0][0x37c] ;  /* 0x0000df00ff017b82 */ /* 0x000fe20000000800 */
[----:B------:R-:W0:Y:S07]  /*0010*/  S2R R0, SR_TID.X ;  /* 0x0000000000007919 */ /* 0x000e2e0000002100 */
[----:B------:R-:W1:Y:S01]  /*0020*/  LDC R8, c[0x0][0x364] ;  /* 0x0000d900ff087b82 */ /* 0x000e620000000800 */
[----:B------:R-:W-:Y:S01]  /*0030*/  BSSY.RECONVERGENT B0, `(.L_x_0) ;  /* 0x00000d6000007945 */ /* 0x000fe20003800200 */
[----:B------:R-:W1:Y:S06]  /*0040*/  S2R R3, SR_TID.Y ;  /* 0x0000000000037919 */ /* 0x000e6c0000002200 */
[----:B------:R-:W0:Y:S08]  /*0050*/  S2UR UR5, SR_CTAID.X ;  /* 0x00000000000579c3 */ /* 0x000e300000002500 */
[----:B------:R-:W0:Y:S08]  /*0060*/  LDC R9, c[0x0][0x360] ;  /* 0x0000d800ff097b82 */ /* 0x000e300000000800 */
[----:B------:R-:W1:Y:S01]  /*0070*/  S2UR UR4, SR_CTAID.Y ;  /* 0x00000000000479c3 */ /* 0x000e620000002600 */
[----:B0-----:R-:W-:-:S05]  /*0080*/  IMAD R9, R9, UR5, R0 ;  /* 0x0000000509097c24 */ /* 0x001fca000f8e0200 */
[----:B------:R-:W-:Y:S01]  /*0090*/  ISETP.GT.AND P0, PT, R9, 0x1387, PT ;  /* 0x000013870900780c */ /* 0x000fe20003f04270 */
[----:B-1----:R-:W-:-:S05]  /*00a0*/  IMAD R8, R8, UR4, R3 ;  /* 0x0000000408087c24 */ /* 0x002fca000f8e0203 */
[----:B------:R-:W-:-:S13]  /*00b0*/  ISETP.GT.U32.OR P0, PT, R8, 0x1387, P0 ;  /* 0x000013870800780c */ /* 0x000fda0000704470 */
[----:B------:R-:W-:Y:S05]  /*00c0*/  @P0 BRA `(.L_x_1) ;  /* 0x0000000c00300947 */ /* 0x000fea0003800000 */
[----:B------:R-:W0:Y:S01]  /*00d0*/  LDCU.64 UR4, c[0x0][0x390] ;  /* 0x00007200ff0477ac */ /* 0x000e220008000a00 */
[----:B------:R-:W1:Y:S01]  /*00e0*/  LDC.64 R4, c[0x0][0x388] ;  /* 0x0000e200ff047b82 */ /* 0x000e620000000a00 */
[----:B------:R-:W-:Y:S01]  /*00f0*/  IMAD R8, R8, 0x1388, RZ ;  /* 0x0000138808087824 */ /* 0x000fe200078e02ff */
[----:B------:R-:W2:Y:S01]  /*0100*/  LDCU.64 UR6, c[0x0][0x358] ;  /* 0x00006b00ff0677ac */ /* 0x000ea20008000a00 */
[----:B0-----:R-:W-:-:S04]  /*0110*/  UIADD3 UR4, UP0, UPT, UR4, 0x13880, URZ ;  /* 0x0001388004047890 */ /* 0x001fc8000ff1e0ff */
[----:B------:R-:W-:Y:S02]  /*0120*/  UIADD3.X UR5, UPT, UPT, URZ, UR5, URZ, UP0, !UPT ;  /* 0x00000005ff057290 */ /* 0x000fe400087fe4ff */
[----:B------:R-:W-:Y:S01]  /*0130*/  MOV R2, UR4 ;  /* 0x0000000400027c02 */ /* 0x000fe20008000f00 */
[----:B-1----:R-:W-:-:S03]  /*0140*/  IMAD.WIDE.U32 R4, R8, 0x4, R4 ;  /* 0x0000000408047825 */ /* 0x002fc600078e0004 */
[----:B------:R-:W-:Y:S02]  /*0150*/  MOV R3, UR5 ;  /* 0x0000000500037c02 */ /* 0x000fe40008000f00 */
[----:B--2---:R-:W2:Y:S01]  /*0160*/  LDG.E R0, desc[UR6][R4.64] ;  /* 0x0000000604007981 */ /* 0x004ea2000c1e1900 */
[----:B------:R-:W-:-:S03]  /*0170*/  IMAD.WIDE R6, R9, 0x4, R2 ;  /* 0x0000000409067825 */ /* 0x000fc600078e0202 */
[----:B------:R-:W3:Y:S04]  /*0180*/  LDG.E R17, desc[UR6][R4.64+0x4] ;  /* 0x0000040604117981 */ /* 0x000ee8000c1e1900 */
[----:B------:R-:W2:Y:S04]  /*0190*/  LDG.E R15, desc[UR6][R6.64+-0x13880] ;  /* 0xfec78006060f7981 */ /* 0x000ea8000c1e1900 */
[----:B------:R-:W3:Y:S04]  /*01a0*/  LDG.E R14, desc[UR6][R6.64+-0xea60] ;  /* 0xff15a006060e7981 */ /* 0x000ee8000c1e1900 */
[----:B------:R-:W4:Y:S04]  /*01b0*/  LDG.E R19, desc[UR6][R4.64+0x8] ;  /* 0x0000080604137981 */ /* 0x000f28000c1e1900 */
[----:B------:R-:W4:Y:S04]  /*01c0*/  LDG.E R16, desc[UR6][R6.64+-0x9c40] ;  /* 0xff63c00606107981 */ /* 0x000f28000c1e1900 */
[----:B------:R-:W5:Y:S04]  /*01d0*/  LDG.E R21, desc[UR6][R4.64+0xc] ;  /* 0x00000c0604157981 */ /* 0x000f68000c1e1900 */
        /* <DEDUP_REMOVED lines=8> */
[----:B------:R0:W5:Y:S01]  /*0260*/  LDG.E R13, desc[UR6][R4.64+0x1c] ;  /* 0x00001c06040d7981 */ /* 0x000162000c1e1900 */
[----:B------:R-:W-:Y:S01]  /*0270*/  UMOV UR4, 0x8 ;  /* 0x0000000800047882 */ /* 0x000fe20000000000 */
[----:B--2---:R-:W-:-:S04]  /*0280*/  FFMA R0, R0, R15, RZ ;  /* 0x0000000f00007223 */ /* 0x004fc800000000ff */
[----:B---3--:R-:W-:-:S04]  /*0290*/  FFMA R0, R17, R14, R0 ;  /* 0x0000000e11007223 */ /* 0x008fc80000000000 */
[----:B----4-:R-:W-:-:S04]  /*02a0*/  FFMA R0, R19, R16, R0 ;  /* 0x0000001013007223 */ /* 0x010fc80000000000 */
[----:B-----5:R-:W-:-:S04]  /*02b0*/  FFMA R0, R21, R18, R0 ;  /* 0x0000001215007223 */ /* 0x020fc80000000000 */
[----:B------:R-:W-:-:S04]  /*02c0*/  FFMA R0, R23, R20, R0 ;  /* 0x0000001417007223 */ /* 0x000fc80000000000 */
[----:B------:R-:W-:Y:S01]  /*02d0*/  FFMA R25, R25, R22, R0 ;  /* 0x0000001619197223 */ /* 0x000fe20000000000 */
[----:B------:R-:W-:-:S03]  /*02e0*/  IADD3 R0, P0, PT, R4, 0x30, RZ ;  /* 0x0000003004007810 */ /* 0x000fc60007f1e0ff */
[----:B------:R-:W-:Y:S01]  /*02f0*/  FFMA R10, R10, R11, R25 ;  /* 0x0000000b0a0a7223 */ /* 0x000fe20000000019 */
[----:B0-----:R-:W-:Y:S02]  /*0300*/  IADD3.X R5, PT, PT, RZ, R5, RZ, P0, !PT ;  /* 0x00000005ff057210 */ /* 0x001fe400007fe4ff */
[----:B------:R-:W-:Y:S01]  /*0310*/  IADD3 R11, PT, PT, R9, 0x9c40, RZ ;  /* 0x00009c40090b7810 */ /* 0x000fe20007ffe0ff */
[----:B------:R-:W-:-:S07]  /*0320*/  FFMA R12, R13, R12, R10 ;  /* 0x0000000c0d0c7223 */ /* 0x000fce000000000a */
.L_x_2:
[----:B------:R-:W-:Y:S01]  /*0330*/  IMAD.WIDE R20, R11, 0x4, R2 ;  /* 0x000000040b147825 */ /* 0x000fe200078e0202 */
[----:B------:R-:W-:-:S04]  /*0340*/  MOV R4, R0 ;  /* 0x0000000000047202 */ /* 0x000fc80000000f00 */
[----:B------:R-:W2:Y:S04]  /*0350*/  LDG.E R16, desc[UR6][R20.64+-0x13880] ;  /* 0xfec7800614107981 */ /* 0x000ea8000c1e1900 */
[----:B------:R-:W2:Y:S04]  /*0360*/  LDG.E R17, desc[UR6][R4.64+-0x10] ;  /* 0xfffff00604117981 */ /* 0x000ea8000c1e1900 */
[----:B------:R-:W3:Y:S04]  /*0370*/  LDG.E R24, desc[UR6][R4.64+-0xc] ;  /* 0xfffff40604187981 */ /* 0x000ee8000c1e1900 */
        /* <DEDUP_REMOVED lines=10> */
[----:B------:R-:W5:Y:S01]  /*0420*/  LDG.E R15, desc[UR6][R20.64+0x9c40] ;  /* 0x009c4006140f7981 */ /* 0x000f62000c1e1900 */
[----:B------:R-:W-:-:S03]  /*0430*/  IADD3 R19, PT, PT, R11, 0x9c40, RZ ;  /* 0x00009c400b137810 */ /* 0x000fc60007ffe0ff */
[----:B------:R-:W5:Y:S04]  /*0440*/  LDG.E R14, desc[UR6][R20.64+0xea60] ;  /* 0x00ea6006140e7981 */ /* 0x000f68000c1e1900 */
[----:B------:R-:W5:Y:S04]  /*0450*/  LDG.E R21, desc[UR6][R4.64+0x1c] ;  /* 0x00001c0604157981 */ /* 0x000f68000c1e1900 */
[----:B------:R-:W5:Y:S01]  /*0460*/  LDG.E R20, desc[UR6][R4.64+0x20] ;  /* 0x0000200604147981 */ /* 0x000f62000c1e1900 */
[----:B--2---:R-:W-:Y:S01]  /*0470*/  FFMA R29, R17, R16, R12 ;  /* 0x00000010111d7223 */ /* 0x004fe2000000000c */
[----:B------:R-:W-:-:S02]  /*0480*/  IMAD.WIDE R16, R19, 0x4, R2 ;  /* 0x0000000413107825 */ /* 0x000fc400078e0202 */
[----:B------:R-:W2:Y:S04]  /*0490*/  LDG.E R12, desc[UR6][R4.64+0x10] ;  /* 0x00001006040c7981 */ /* 0x000ea8000c1e1900 */
[----:B------:R-:W2:Y:S01]  /*04a0*/  LDG.E R19, desc[UR6][R4.64+0xc] ;  /* 0x00000c0604137981 */ /* 0x000ea2000c1e1900 */
[----:B---3--:R-:W-:-:S03]  /*04b0*/  FFMA R29, R24, R13, R29 ;  /* 0x0000000d181d7223 */ /* 0x008fc6000000001d */
[----:B------:R-:W3:Y:S01]  /*04c0*/  LDG.E R13, desc[UR6][R16.64+-0x13880] ;  /* 0xfec78006100d7981 */ /* 0x000ee2000c1e1900 */
[----:B----4-:R-:W-:-:S03]  /*04d0*/  FFMA R29, R6, R7, R29 ;  /* 0x00000007061d7223 */ /* 0x010fc6000000001d */
[----:B------:R-:W4:Y:S04]  /*04e0*/  LDG.E R6, desc[UR6][R4.64+0x14] ;  /* 0x0000140604067981 */ /* 0x000f28000c1e1900 */
[----:B------:R-:W4:Y:S01]  /*04f0*/  LDG.E R7, desc[UR6][R16.64+-0xea60] ;  /* 0xff15a00610077981 */ /* 0x000f22000c1e1900 */
[----:B-----5:R-:W-:-:S03]  /*0500*/  FFMA R29, R18, R23, R29 ;  /* 0x00000017121d7223 */ /* 0x020fc6000000001d */
[----:B------:R-:W5:Y:S04]  /*0510*/  LDG.E R18, desc[UR6][R4.64+0x18] ;  /* 0x0000180604127981 */ /* 0x000f68000c1e1900 */
[----:B------:R-:W5:Y:S01]  /*0520*/  LDG.E R23, desc[UR6][R16.64+-0x9c40] ;  /* 0xff63c00610177981 */ /* 0x000f62000c1e1900 */
[----:B------:R-:W-:-:S03]  /*0530*/  FFMA R27, R22, R27, R29 ;  /* 0x0000001b161b7223 */ /* 0x000fc6000000001d */
[----:B------:R-:W5:Y:S01]  /*0540*/  LDG.E R22, desc[UR6][R16.64+-0x4e20] ;  /* 0xffb1e00610167981 */ /* 0x000f62000c1e1900 */
[----:B------:R-:W-:-:S03]  /*0550*/  FFMA R25, R10, R25, R27 ;  /* 0x000000190a197223 */ /* 0x000fc6000000001b */
[----:B------:R-:W5:Y:S04]  /*0560*/  LDG.E R27, desc[UR6][R16.64] ;  /* 0x00000006101b7981 */ /* 0x000f68000c1e1900 */
[----:B------:R-:W5:Y:S01]  /*0570*/  LDG.E R10, desc[UR6][R4.64+0x24] ;  /* 0x00002406040a7981 */ /* 0x000f62000c1e1900 */
[----:B------:R-:W-:-:S03]  /*0580*/  FFMA R24, R0, R15, R25 ;  /* 0x0000000f00187223 */ /* 0x000fc60000000019 */
[----:B------:R-:W5:Y:S04]  /*0590*/  LDG.E R25, desc[UR6][R16.64+0x4e20] ;  /* 0x004e200610197981 */ /* 0x000f68000c1e1900 */
[----:B------:R-:W5:Y:S04]  /*05a0*/  LDG.E R0, desc[UR6][R4.64+0x28] ;  /* 0x0000280604007981 */ /* 0x000f68000c1e1900 */
[----:B------:R-:W5:Y:S01]  /*05b0*/  LDG.E R15, desc[UR6][R16.64+0x9c40] ;  /* 0x009c4006100f7981 */ /* 0x000f62000c1e1900 */
[----:B--2---:R-:W-:Y:S01]  /*05c0*/  FFMA R19, R19, R14, R24 ;  /* 0x0000000e13137223 */ /* 0x004fe20000000018 */
[----:B------:R-:W-:-:S02]  /*05d0*/  IADD3 R24, PT, PT, R11, 0x13880, RZ ;  /* 0x000138800b187810 */ /* 0x000fc40007ffe0ff */
[----:B------:R-:W2:Y:S01]  /*05e0*/  LDG.E R14, desc[UR6][R16.64+0xea60] ;  /* 0x00ea6006100e7981 */ /* 0x000ea2000c1e1900 */
[----:B---3--:R-:W-:-:S03]  /*05f0*/  FFMA R29, R12, R13, R19 ;  /* 0x0000000d0c1d7223 */ /* 0x008fc60000000013 */
[----:B------:R-:W2:Y:S01]  /*0600*/  LDG.E R19, desc[UR6][R4.64+0x2c] ;  /* 0x00002c0604137981 */ /* 0x000ea2000c1e1900 */
[----:B------:R-:W-:-:S03]  /*0610*/  IMAD.WIDE R12, R24, 0x4, R2 ;  /* 0x00000004180c7825 */ /* 0x000fc600078e0202 */
[----:B------:R-:W3:Y:S01]  /*0620*/  LDG.E R16, desc[UR6][R4.64+0x38] ;  /* 0x0000380604107981 */ /* 0x000ee2000c1e1900 */
[----:B----4-:R-:W-:-:S03]  /*0630*/  FFMA R29, R6, R7, R29 ;  /* 0x00000007061d7223 */ /* 0x010fc6000000001d */
[----:B------:R-:W4:Y:S04]  /*0640*/  LDG.E R17, desc[UR6][R12.64+0x9c40] ;  /* 0x009c40060c117981 */ /* 0x000f28000c1e1900 */
[----:B------:R-:W3:Y:S04]  /*0650*/  LDG.E R6, desc[UR6][R4.64+0x30] ;  /* 0x0000300604067981 */ /* 0x000ee8000c1e1900 */
[----:B------:R-:W3:Y:S01]  /*0660*/  LDG.E R7, desc[UR6][R12.64+-0x13880] ;  /* 0xfec780060c077981 */ /* 0x000ee2000c1e1900 */
[----:B-----5:R-:W-:-:S03]  /*0670*/  FFMA R24, R18, R23, R29 ;  /* 0x0000001712187223 */ /* 0x020fc6000000001d */
[----:B------:R-:W5:Y:S01]  /*0680*/  LDG.E R18, desc[UR6][R4.64+0x34] ;  /* 0x0000340604127981 */ /* 0x000f62000c1e1900 */
[----:B------:R-:W-:-:S03]  /*0690*/  FFMA R29, R21, R22, R24 ;  /* 0x00000016151d7223 */ /* 0x000fc60000000018 */
[----:B------:R-:W5:Y:S04]  /*06a0*/  LDG.E R23, desc[UR6][R12.64+-0xea60] ;  /* 0xff15a0060c177981 */ /* 0x000f68000c1e1900 */
[----:B------:R-:W4:Y:S01]  /*06b0*/  LDG.E R21, desc[UR6][R12.64+-0x9c40] ;  /* 0xff63c0060c157981 */ /* 0x000f22000c1e1900 */
[----:B------:R-:W-:-:S03]  /*06c0*/  FFMA R29, R20, R27, R29 ;  /* 0x0000001b141d7223 */ /* 0x000fc6000000001d */
[----:B------:R-:W4:Y:S04]  /*06d0*/  LDG.E R22, desc[UR6][R4.64+0x3c] ;  /* 0x00003c0604167981 */ /* 0x000f28000c1e1900 */
[----:B------:R-:W4:Y:S01]  /*06e0*/  LDG.E R27, desc[UR6][R12.64+-0x4e20] ;  /* 0xffb1e0060c1b7981 */ /* 0x000f22000c1e1900 */
[----:B------:R-:W-:-:S03]  /*06f0*/  FFMA R29, R10, R25, R29 ;  /* 0x000000190a1d7223 */ /* 0x000fc6000000001d */
[----:B------:R-:W4:Y:S04]  /*0700*/  LDG.E R20, desc[UR6][R4.64+0x40] ;  /* 0x0000400604147981 */ /* 0x000f28000c1e1900 */
[----:B------:R-:W4:Y:S01]  /*0710*/  LDG.E R25, desc[UR6][R12.64] ;  /* 0x000000060c197981 */ /* 0x000f22000c1e1900 */
[----:B------:R-:W-:-:S03]  /*0720*/  FFMA R24, R0, R15, R29 ;  /* 0x0000000f00187223 */ /* 0x000fc6000000001d */
[----:B------:R-:W4:Y:S04]  /*0730*/  LDG.E R0, desc[UR6][R4.64+0x44] ;  /* 0x0000440604007981 */ /* 0x000f28000c1e1900 */
[----:B------:R-:W4:Y:S04]  /*0740*/  LDG.E R15, desc[UR6][R12.64+0x4e20] ;  /* 0x004e20060c0f7981 */ /* 0x000f28000c1e1900 */
[----:B------:R-:W4:Y:S01]  /*0750*/  LDG.E R10, desc[UR6][R4.64+0x48] ;  /* 0x00004806040a7981 */ /* 0x000f22000c1e1900 */
[----:B--2---:R-:W-:Y:S01]  /*0760*/  FFMA R29, R19, R14, R24 ;  /* 0x0000000e131d7223 */ /* 0x004fe20000000018 */
[----:B------:R-:W-:-:S02]  /*0770*/  IADD3 R14, PT, PT, R11, 0x1d4c0, RZ ;  /* 0x0001d4c00b0e7810 */ /* 0x000fc40007ffe0ff */
[----:B------:R-:W2:Y:S04]  /*0780*/  LDG.E R19, desc[UR6][R12.64+0xea60] ;  /* 0x00ea60060c137981 */ /* 0x000ea8000c1e1900 */
[----:B------:R-:W2:Y:S01]  /*0790*/  LDG.E R12, desc[UR6][R4.64+0x58] ;  /* 0x00005806040c7981 */ /* 0x000ea2000c1e1900 */
[----:B---3--:R-:W-:Y:S01]  /*07a0*/  FFMA R29, R6, R7, R29 ;  /* 0x00000007061d7223 */ /* 0x008fe2000000001d */
[----:B------:R-:W-:Y:S02]  /*07b0*/  IMAD.WIDE R6, R14, 0x4, R2 ;  /* 0x000000040e067825 */ /* 0x000fe400078e0202 */
[----:B------:R-:W2:Y:S04]  /*07c0*/  LDG.E R14, desc[UR6][R4.64+0x4c] ;  /* 0x00004c06040e7981 */ /* 0x000ea8000c1e1900 */
[----:B------:R-:W3:Y:S01]  /*07d0*/  LDG.E R13, desc[UR6][R6.64+-0x9c40] ;  /* 0xff63c006060d7981 */ /* 0x000ee2000c1e1900 */
[----:B-----5:R-:W-:-:S03]  /*07e0*/  FFMA R29, R18, R23, R29 ;  /* 0x00000017121d7223 */ /* 0x020fc6000000001d */
[----:B------:R-:W5:Y:S01]  /*07f0*/  LDG.E R23, desc[UR6][R4.64+0x50] ;  /* 0x0000500604177981 */ /* 0x000f62000c1e1900 */
[----:B----4-:R-:W-:-:S03]  /*0800*/  FFMA R29, R16, R21, R29 ;  /* 0x00000015101d7223 */ /* 0x010fc6000000001d */
[----:B------:R-:W5:Y:S04]  /*0810*/  LDG.E R18, desc[UR6][R6.64+-0x13880] ;  /* 0xfec7800606127981 */ /* 0x000f68000c1e1900 */
[----:B------:R-:W4:Y:S01]  /*0820*/  LDG.E R21, desc[UR6][R4.64+0x54] ;  /* 0x0000540604157981 */ /* 0x000f22000c1e1900 */
[----:B------:R-:W-:-:S03]  /*0830*/  FFMA R27, R22, R27, R29 ;  /* 0x0000001b161b7223 */ /* 0x000fc6000000001d */
[----:B------:R-:W4:Y:S04]  /*0840*/  LDG.E R16, desc[UR6][R6.64+-0xea60] ;  /* 0xff15a00606107981 */ /* 0x000f28000c1e1900 */
[----:B------:R-:W3:Y:S01]  /*0850*/  LDG.E R29, desc[UR6][R4.64+0x64] ;  /* 0x00006406041d7981 */ /* 0x000ee2000c1e1900 */
[----:B------:R-:W-:-:S03]  /*0860*/  FFMA R27, R20, R25, R27 ;  /* 0x00000019141b7223 */ /* 0x000fc6000000001b */
[----:B------:R-:W3:Y:S04]  /*0870*/  LDG.E R20, desc[UR6][R4.64+0x5c] ;  /* 0x00005c0604147981 */ /* 0x000ee8000c1e1900 */
[----:B------:R-:W3:Y:S01]  /*0880*/  LDG.E R25, desc[UR6][R6.64+-0x4e20] ;  /* 0xffb1e00606197981 */ /* 0x000ee2000c1e1900 */
[----:B------:R-:W-:-:S03]  /*0890*/  FFMA R15, R0, R15, R27 ;  /* 0x0000000f000f7223 */ /* 0x000fc6000000001b */
[----:B------:R-:W3:Y:S01]  /*08a0*/  LDG.E R0, desc[UR6][R4.64+0x60] ;  /* 0x0000600604007981 */ /* 0x000ee2000c1e1900 */
[----:B------:R-:W-:-:S03]  /*08b0*/  FFMA R15, R10, R17, R15 ;  /* 0x000000110a0f7223 */ /* 0x000fc6000000000f */
[----:B------:R-:W3:Y:S04]  /*08c0*/  LDG.E R27, desc[UR6][R6.64] ;  /* 0x00000006061b7981 */ /* 0x000ee8000c1e1900 */
[----:B------:R-:W3:Y:S04]  /*08d0*/  LDG.E R10, desc[UR6][R6.64+0x4e20] ;  /* 0x004e2006060a7981 */ /* 0x000ee8000c1e1900 */
[----:B------:R-:W3:Y:S04]  /*08e0*/  LDG.E R17, desc[UR6][R4.64+0x68] ;  /* 0x0000680604117981 */ /* 0x000ee8000c1e1900 */
[----:B------:R-:W3:Y:S01]  /*08f0*/  LDG.E R22, desc[UR6][R6.64+0x9c40] ;  /* 0x009c400606167981 */ /* 0x000ee2000c1e1900 */
[----:B--2---:R-:W-:Y:S01]  /*0900*/  FFMA R14, R14, R19, R15 ;  /* 0x000000130e0e7223 */ /* 0x004fe2000000000f */
[----:B------:R-:W-:-:S02]  /*0910*/  IADD3 R15, PT, PT, R11, 0x27100, RZ ;  /* 0x000271000b0f7810 */ /* 0x000fc40007ffe0ff */
[----:B------:R-:W2:Y:S01]  /*0920*/  LDG.E R19, desc[UR6][R6.64+0xea60] ;  /* 0x00ea600606137981 */ /* 0x000ea2000c1e1900 */
[----:B-----5:R-:W-:Y:S02]  /*0930*/  FFMA R24, R23, R18, R14 ;  /* 0x0000001217187223 */ /* 0x020fe4000000000e */
[----:B------:R-:W-:Y:S01]  /*0940*/  IMAD.WIDE R14, R15, 0x4, R2 ;  /* 0x000000040f0e7825 */ /* 0x000fe200078e0202 */
[----:B------:R-:W2:Y:S04]  /*0950*/  LDG.E R18, desc[UR6][R4.64+0x6c] ;  /* 0x00006c0604127981 */ /* 0x000ea8000c1e1900 */
[----:B------:R-:W5:Y:S01]  /*0960*/  LDG.E R7, desc[UR6][R4.64+0x78] ;  /* 0x0000780604077981 */ /* 0x000f62000c1e1900 */
[----:B----4-:R-:W-:-:S03]  /*0970*/  FFMA R23, R21, R16, R24 ;  /* 0x0000001015177223 */ /* 0x010fc60000000018 */
[----:B------:R-:W4:Y:S01]  /*0980*/  LDG.E R21, desc[UR6][R4.64+0x70] ;  /* 0x0000700604157981 */ /* 0x000f22000c1e1900 */
[----:B---3--:R-:W-:-:S03]  /*0990*/  FFMA R23, R12, R13, R23 ;  /* 0x0000000d0c177223 */ /* 0x008fc60000000017 */
[----:B------:R-:W4:Y:S04]  /*09a0*/  LDG.E R16, desc[UR6][R14.64+-0x13880] ;  /* 0xfec780060e107981 */ /* 0x000f28000c1e1900 */
[----:B------:R-:W3:Y:S01]  /*09b0*/  LDG.E R13, desc[UR6][R4.64+0x74] ;  /* 0x00007406040d7981 */ /* 0x000ee2000c1e1900 */
[----:B------:R-:W-:-:S03]  /*09c0*/  FFMA R23, R20, R25, R23 ;  /* 0x0000001914177223 */ /* 0x000fc60000000017 */
[----:B------:R-:W3:Y:S04]  /*09d0*/  LDG.E R12, desc[UR6][R14.64+-0xea60] ;  /* 0xff15a0060e0c7981 */ /* 0x000ee8000c1e1900 */
[----:B------:R-:W5:Y:S01]  /*09e0*/  LDG.E R6, desc[UR6][R14.64+-0x9c40] ;  /* 0xff63c0060e067981 */ /* 0x000f62000c1e1900 */
[----:B------:R-:W-:-:S03]  /*09f0*/  FFMA R20, R0, R27, R23 ;  /* 0x0000001b00147223 */ /* 0x000fc60000000017 */
[----:B------:R-:W5:Y:S04]  /*0a00*/  LDG.E R0, desc[UR6][R4.64+0x7c] ;  /* 0x00007c0604007981 */ /* 0x000f68000c1e1900 */
[----:B------:R-:W5:Y:S01]  /*0a10*/  LDG.E R23, desc[UR6][R14.64+-0x4e20] ;  /* 0xffb1e0060e177981 */ /* 0x000f62000c1e1900 */
[----:B------:R-:W-:-:S03]  /*0a20*/  FFMA R20, R29, R10, R20 ;  /* 0x0000000a1d147223 */ /* 0x000fc60000000014 */
[----:B------:R-:W5:Y:S04]  /*0a30*/  LDG.E R25, desc[UR6][R4.64+0x80] ;  /* 0x0000800604197981 */ /* 0x000f68000c1e1900 */
[----:B------:R-:W5:Y:S01]  /*0a40*/  LDG.E R10, desc[UR6][R14.64] ;  /* 0x000000060e0a7981 */ /* 0x000f62000c1e1900 */
[----:B------:R-:W-:-:S03]  /*0a50*/  FFMA R17, R17, R22, R20 ;  /* 0x0000001611117223 */ /* 0x000fc60000000014 */
[----:B------:R-:W5:Y:S04]  /*0a60*/  LDG.E R29, desc[UR6][R4.64+0x84] ;  /* 0x00008406041d7981 */ /* 0x000f68000c1e1900 */
[----:B------:R-:W5:Y:S04]  /*0a70*/  LDG.E R22, desc[UR6][R14.64+0x4e20] ;  /* 0x004e20060e167981 */ /* 0x000f68000c1e1900 */
[----:B------:R-:W5:Y:S04]  /*0a80*/  LDG.E R27, desc[UR6][R4.64+0x88] ;  /* 0x00008806041b7981 */ /* 0x000f68000c1e1900 */
[----:B------:R-:W5:Y:S01]  /*0a90*/  LDG.E R20, desc[UR6][R14.64+0x9c40] ;  /* 0x009c40060e147981 */ /* 0x000f62000c1e1900 */
[----:B--2---:R-:W-:Y:S01]  /*0aa0*/  FFMA R24, R18, R19, R17 ;  /* 0x0000001312187223 */ /* 0x004fe20000000011 */
[----:B------:R-:W-:-:S02]  /*0ab0*/  IADD3 R17, PT, PT, R11, 0x30d40, RZ ;  /* 0x00030d400b117810 */ /* 0x000fc40007ffe0ff */
[----:B------:R-:W2:Y:S04]  /*0ac0*/  LDG.E R18, desc[UR6][R14.64+0xea60] ;  /* 0x00ea60060e127981 */ /* 0x000ea8000c1e1900 */
[----:B------:R-:W2:Y:S01]  /*0ad0*/  LDG.E R19, desc[UR6][R4.64+0x8c] ;  /* 0x00008c0604137981 */ /* 0x000ea2000c1e1900 */
[----:B----4-:R-:W-:Y:S01]  /*0ae0*/  FFMA R24, R21, R16, R24 ;  /* 0x0000001015187223 */ /* 0x010fe20000000018 */
[----:B------:R-:W-:Y:S02]  /*0af0*/  IMAD.WIDE R16, R17, 0x4, R2 ;  /* 0x0000000411107825 */ /* 0x000fe400078e0202 */
[----:B------:R-:W4:Y:S04]  /*0b00*/  LDG.E R14, desc[UR6][R4.64+0xa0] ;  /* 0x0000a006040e7981 */ /* 0x000f28000c1e1900 */
[----:B------:R-:W4:Y:S01]  /*0b10*/  LDG.E R15, desc[UR6][R16.64+-0x9c40] ;  /* 0xff63c006100f7981 */ /* 0x000f22000c1e1900 */
[----:B---3--:R-:W-:-:S03]  /*0b20*/  FFMA R24, R13, R12, R24 ;  /* 0x0000000c0d187223 */ /* 0x008fc60000000018 */
[----:B------:R-:W3:Y:S01]  /*0b30*/  LDG.E R12, desc[UR6][R4.64+0x90] ;  /* 0x00009006040c7981 */ /* 0x000ee2000c1e1900 */
[----:B-----5:R-:W-:-:S03]  /*0b40*/  FFMA R21, R7, R6, R24 ;  /* 0x0000000607157223 */ /* 0x020fc60000000018 */
[----:B------:R-:W3:Y:S04]  /*0b50*/  LDG.E R13, desc[UR6][R16.64+-0x13880] ;  /* 0xfec78006100d7981 */ /* 0x000ee8000c1e1900 */
        /* <DEDUP_REMOVED lines=13> */
[----:B------:R-:W4:Y:S04]  /*0c30*/  LDG.E R29, desc[UR6][R4.64+0xa8] ;  /* 0x0000a806041d7981 */ /* 0x000f28000c1e1900 */
[----:B------:R-:W4:Y:S04]  /*0c40*/  LDG.E R27, desc[UR6][R16.64+0xea60] ;  /* 0x00ea6006101b7981 */ /* 0x000f28000c1e1900 */
[----:B------:R0:W4:Y:S01]  /*0c50*/  LDG.E R24, desc[UR6][R4.64+0xac] ;  /* 0x0000ac0604187981 */ /* 0x000122000c1e1900 */
[----:B------:R-:W-:-:S04]  /*0c60*/  UIADD3 UR4, UPT, UPT, UR4, 0x30, URZ ;  /* 0x0000003004047890 */ /* 0x000fc8000fffe0ff */
[----:B------:R-:W-:Y:S01]  /*0c70*/  UISETP.NE.AND UP0, UPT, UR4, 0x1388, UPT ;  /* 0x000013880400788c */ /* 0x000fe2000bf05270 */
[----:B------:R-:W-:Y:S01]  /*0c80*/  IADD3 R11, PT, PT, R11, 0x3a980, RZ ;  /* 0x0003a9800b0b7810 */ /* 0x000fe20007ffe0ff */
[----:B--2---:R-:W-:-:S04]  /*0c90*/  FFMA R19, R19, R18, R26 ;  /* 0x0000001213137223 */ /* 0x004fc8000000001a */
[----:B---3--:R-:W-:-:S04]  /*0ca0*/  FFMA R13, R12, R13, R19 ;  /* 0x0000000d0c0d7223 */ /* 0x008fc80000000013 */
[----:B-----5:R-:W-:-:S04]  /*0cb0*/  FFMA R7, R6, R7, R13 ;  /* 0x0000000706077223 */ /* 0x020fc8000000000d */
[----:B----4-:R-:W-:-:S04]  /*0cc0*/  FFMA R7, R0, R15, R7 ;  /* 0x0000000f00077223 */ /* 0x010fc80000000007 */
[----:B------:R-:W-:-:S04]  /*0cd0*/  FFMA R7, R10, R21, R7 ;  /* 0x000000150a077223 */ /* 0x000fc80000000007 */
[----:B------:R-:W-:Y:S01]  /*0ce0*/  FFMA R7, R14, R23, R7 ;  /* 0x000000170e077223 */ /* 0x000fe20000000007 */
[----:B------:R-:W-:-:S03]  /*0cf0*/  IADD3 R0, P0, PT, R4, 0xc0, RZ ;  /* 0x000000c004007810 */ /* 0x000fc60007f1e0ff */
[----:B------:R-:W-:Y:S01]  /*0d00*/  FFMA R22, R22, R25, R7 ;  /* 0x0000001916167223 */ /* 0x000fe20000000007 */
[----:B0-----:R-:W-:-:S03]  /*0d10*/  IADD3.X R5, PT, PT, RZ, R5, RZ, P0, !PT ;  /* 0x00000005ff057210 */ /* 0x001fc600007fe4ff */
[----:B------:R-:W-:-:S04]  /*0d20*/  FFMA R29, R29, R20, R22 ;  /* 0x000000141d1d7223 */ /* 0x000fc80000000016 */
[----:B------:R-:W-:Y:S01]  /*0d30*/  FFMA R12, R24, R27, R29 ;  /* 0x0000001b180c7223 */ /* 0x000fe2000000001d */
[----:B------:R-:W-:Y:S06]  /*0d40*/  BRA.U UP0, `(.L_x_2) ;  /* 0xfffffff500787547 */ /* 0x000fec000b83ffff */
[----:B------:R-:W0:Y:S01]  /*0d50*/  LDC.64 R2, c[0x0][0x380] ;  /* 0x0000e000ff027b82 */ /* 0x000e220000000a00 */
[----:B------:R-:W-:-:S05]  /*0d60*/  IADD3 R9, PT, PT, R9, R8, RZ ;  /* 0x0000000809097210 */ /* 0x000fca0007ffe0ff */
[----:B0-----:R-:W-:-:S05]  /*0d70*/  IMAD.WIDE R2, R9, 0x4, R2 ;  /* 0x0000000409027825 */ /* 0x001fca00078e0202 */
[----:B------:R0:W-:Y:S02]  /*0d80*/  STG.E desc[UR6][R2.64], R12 ;  /* 0x0000000c02007986 */ /* 0x0001e4000c101906 */
.L_x_1:
[----:B------:R-:W-:Y:S05]  /*0d90*/  BSYNC.RECONVERGENT B0 ;  /* 0x0000000000007941 */ /* 0x000fea0003800200 */
.L_x_0:
[----:B------:R-:W-:Y:S06]  /*0da0*/  BAR.SYNC.DEFER_BLOCKING 0x0 ;  /* 0x0000000000007b1d */ /* 0x000fec0000010000 */
[----:B------:R-:W-:Y:S05]  /*0db0*/  EXIT ;  /* 0x000000000000794d */ /* 0x000fea0003800000 */
.L_x_3:
[----:B------:R-:W-:-:S00]  /*0dc0*/  BRA `(.L_x_3) ;  /* 0xfffffffc00fc7947 */ /* 0x000fc0000383ffff */
[----:B------:R-:W-:-:S00]  /*0dd0*/  NOP ;  /* 0x0000000000007918 */ /* 0x000fc00000000000 */
        /* <DEDUP_REMOVED lines=10> */
.L_x_4:


//--------------------- .nv.shared.reserved.0     --------------------------
	.section	.nv.shared.reserved.0,"aw",@nobits
	.weak		__nv_reservedSMEM_offset_0_alias
	.size		__nv_reservedSMEM_offset_0_alias, 0, 64
	.other		__nv_reservedSMEM_offset_0_alias,@"STO_CUDA_RESERVED_SHARED STV_DEFAULT"
__nv_reservedSMEM_offset_0_alias:
	.zero		0
	.zero		64


//--------------------- .nv.constant0._Z20matrixMultiplicationPfS_S_ --------------------------
	.section	.nv.constant0._Z20matrixMultiplicationPfS_S_,"a",@progbits
	.sectionflags	@""
	.align	4
.nv.constant0._Z20matrixMultiplicationPfS_S_:
	.zero		920


//--------------------- SYMBOLS --------------------------

	.type		.nv.reservedSmem.offset0,@object
	.size		.nv.reservedSmem.offset0,0x4
